//
// Generated by NVIDIA NVVM Compiler
//
// Compiler Build ID: CL-36424714
// Cuda compilation tools, release 13.0, V13.0.88
// Based on NVVM 20.0.0
//

.version 9.0
.target sm_100
.address_size 64

	// .globl	_Z12hello_kernelPi

.visible .entry _Z12hello_kernelPi(
	.param .u64 .ptr .align 1 _Z12hello_kernelPi_param_0
)
{
	.reg .pred 	%p<2>;
	.reg .b32 	%r<6>;
	.reg .b64 	%rd<5>;

	ld.param.u64 	%rd1, [_Z12hello_kernelPi_param_0];
	setp.eq.s64 	%p1, %rd1, 0;
	@%p1 bra 	$L__BB0_2;
	mov.u32 	%r1, %ntid.x;
	mov.u32 	%r2, %ctaid.x;
	mov.u32 	%r3, %tid.x;
	mad.lo.s32 	%r4, %r2, %r1, %r3;
	cvta.to.global.u64 	%rd2, %rd1;
	shl.b32 	%r5, %r4, 1;
	mul.wide.s32 	%rd3, %r4, 4;
	add.s64 	%rd4, %rd2, %rd3;
	st.global.u32 	[%rd4], %r5;
$L__BB0_2:
	ret;

}


// ===== COMPILED SASS (sm_100) =====

	.target	sm_100

	.elftype	@"ET_EXEC"


//--------------------- .note.nv.tkinfo           --------------------------
	.section	.note.nv.tkinfo,"",@"SHT_NOTE"
	.sectionflags	@"SHF_NOTE_NV_TKINFO"
	.tkinfo
        /*0018*/ 	.word	0x00000002
        /*0030*/ 	.string	""
        /*0030*/ 	.string	"ptxas"
        /*0030*/ 	.string	"Cuda compilation tools, release 13.0, V13.0.88"
        /*0030*/ 	.string	"Build cuda_13.0.r13.0/compiler.36424714_0"
        /*0030*/ 	.string	"-arch sm_100 -m 64 "



//--------------------- .note.nv.cuinfo           --------------------------
	.section	.note.nv.cuinfo,"",@"SHT_NOTE"
	.sectionflags	@"SHF_NOTE_NV_CUINFO"
        /*0018*/ 	.short	0x0002
        /*001a*/ 	.short	0x0064
        /*001c*/ 	.short	0x0082
	.zero		2


//--------------------- .nv.info                  --------------------------
	.section	.nv.info,"",@"SHT_CUDA_INFO"
	.align	4


	//----- nvinfo : EIATTR_REGCOUNT
	.align		4
        /*0000*/ 	.byte	0x04, 0x2f
        /*0002*/ 	.short	(.L_1 - .L_0)
	.align		4
.L_0:
        /*0004*/ 	.word	index@(_Z12hello_kernelPi)
        /*0008*/ 	.word	0x00000008


	//----- nvinfo : EIATTR_FRAME_SIZE
	.align		4
.L_1:
        /*000c*/ 	.byte	0x04, 0x11
        /*000e*/ 	.short	(.L_3 - .L_2)
	.align		4
.L_2:
        /*0010*/ 	.word	index@(_Z12hello_kernelPi)
        /*0014*/ 	.word	0x00000000


	//----- nvinfo : EIATTR_MIN_STACK_SIZE
	.align		4
.L_3:
        /*0018*/ 	.byte	0x04, 0x12
        /*001a*/ 	.short	(.L_5 - .L_4)
	.align		4
.L_4:
        /*001c*/ 	.word	index@(_Z12hello_kernelPi)
        /*0020*/ 	.word	0x00000000
.L_5:


//--------------------- .nv.compat                --------------------------
	.section	.nv.compat,"",@"SHT_CUDA_COMPAT_INFO"
	.align	4
        /*0000*/ 	.byte	0x02, 0x09, 0x00, 0x00, 0x02, 0x02, 0x01, 0x00, 0x02, 0x05, 0x05, 0x00, 0x03, 0x07, 0x01, 0x01
        /*0010*/ 	.byte	0x02, 0x03, 0x00, 0x00, 0x02, 0x06, 0x01, 0x00, 0x04, 0x0b, 0x08, 0x00, 0x09, 0x00, 0x00, 0x00
        /*0020*/ 	.byte	0x00, 0x00, 0x00, 0x00


//--------------------- .nv.info._Z12hello_kernelPi --------------------------
	.section	.nv.info._Z12hello_kernelPi,"",@"SHT_CUDA_INFO"
	.sectionflags	@""
	.align	4


	//----- nvinfo : EIATTR_CUDA_API_VERSION
	.align		4
        /*0000*/ 	.byte	0x04, 0x37
        /*0002*/ 	.short	(.L_7 - .L_6)
.L_6:
        /*0004*/ 	.word	0x00000082


	//----- nvinfo : EIATTR_KPARAM_INFO
	.align		4
.L_7:
        /*0008*/ 	.byte	0x04, 0x17
        /*000a*/ 	.short	(.L_9 - .L_8)
.L_8:
        /*000c*/ 	.word	0x00000000
        /*0010*/ 	.short	0x0000
        /*0012*/ 	.short	0x0000
        /*0014*/ 	.byte	0x00, 0xf5, 0x21, 0x00


	//----- nvinfo : EIATTR_SPARSE_MMA_MASK
	.align		4
.L_9:
        /*0018*/ 	.byte	0x03, 0x50
        /*001a*/ 	.short	0x0000


	//----- nvinfo : EIATTR_MAXREG_COUNT
	.align		4
        /*001c*/ 	.byte	0x03, 0x1b
        /*001e*/ 	.short	0x00ff


	//----- nvinfo : EIATTR_MERCURY_ISA_VERSION
	.align		4
        /*0020*/ 	.byte	0x03, 0x5f
        /*0022*/ 	.short	0x0101


	//----- nvinfo : EIATTR_VRC_CTA_INIT_COUNT
	.align		4
        /*0024*/ 	.byte	0x02, 0x4a
	.zero		1
	.zero		1


	//----- nvinfo : EIATTR_EXIT_INSTR_OFFSETS
	.align		4
        /*0028*/ 	.byte	0x04, 0x1c
        /*002a*/ 	.short	(.L_11 - .L_10)


	//   ....[0]....
.L_10:
        /*002c*/ 	.word	0x00000040


	//   ....[1]....
        /*0030*/ 	.word	0x000000e0


	//----- nvinfo : EIATTR_CBANK_PARAM_SIZE
	.align		4
.L_11:
        /*0034*/ 	.byte	0x03, 0x19
        /*0036*/ 	.short	0x0008


	//----- nvinfo : EIATTR_PARAM_CBANK
	.align		4
        /*0038*/ 	.byte	0x04, 0x0a
        /*003a*/ 	.short	(.L_13 - .L_12)
	.align		4
.L_12:
        /*003c*/ 	.word	index@(.nv.constant0._Z12hello_kernelPi)
        /*0040*/ 	.short	0x0380
        /*0042*/ 	.short	0x0008


	//----- nvinfo : EIATTR_SW_WAR
	.align		4
.L_13:
        /*0044*/ 	.byte	0x04, 0x36
        /*0046*/ 	.short	(.L_15 - .L_14)
.L_14:
        /*0048*/ 	.word	0x00000008
.L_15:


//--------------------- .nv.callgraph             --------------------------
	.section	.nv.callgraph,"",@"SHT_CUDA_CALLGRAPH"
	.align	4
	.sectionentsize	8
	.align		4
        /*0000*/ 	.word	0x00000000
	.align		4
        /*0004*/ 	.word	0xffffffff
	.align		4
        /*0008*/ 	.word	0x00000000
	.align		4
        /*000c*/ 	.word	0xfffffffe
	.align		4
        /*0010*/ 	.word	0x00000000
	.align		4
        /*0014*/ 	.word	0xfffffffd
	.align		4
        /*0018*/ 	.word	0x00000000
	.align		4
        /*001c*/ 	.word	0xfffffffc


//--------------------- .text._Z12hello_kernelPi  --------------------------
	.section	.text._Z12hello_kernelPi,"ax",@progbits
	.align	128
        .global         _Z12hello_kernelPi
        .type           _Z12hello_kernelPi,@function
        .size           _Z12hello_kernelPi,(.L_x_1 - _Z12hello_kernelPi)
        .other          _Z12hello_kernelPi,@"STO_CUDA_ENTRY STV_DEFAULT"
_Z12hello_kernelPi:
.text._Z12hello_kernelPi:
[----:B------:R-:W-:Y:S01]  /*0000*/  LDC R1, c[0x0][0x37c] ;  /* 0x0000df00ff017b82 */ /* 0x000fe20000000800 */
[----:B------:R-:W0:Y:S02]  /*0010*/  LDCU.64 UR4, c[0x0][0x380] ;  /* 0x00007000ff0477ac */ /* 0x000e240008000a00 */
[----:B0-----:R-:W-:-:S04]  /*0020*/  ISETP.NE.U32.AND P0, PT, RZ, UR4, PT ;  /* 0x00000004ff007c0c */ /* 0x001fc8000bf05070 */
[----:B------:R-:W-:-:S13]  /*0030*/  ISETP.NE.AND.EX P0, PT, RZ, UR5, PT, P0 ;  /* 0x00000005ff007c0c */ /* 0x000fda000bf05300 */
[----:B------:R-:W-:Y:S05]  /*0040*/  @!P0 EXIT ;  /* 0x000000000000894d */ /* 0x000fea0003800000 */
[----:B------:R-:W0:Y:S01]  /*0050*/  S2R R5, SR_CTAID.X ;  /* 0x0000000000057919 */ /* 0x000e220000002500 */
[----:B------:R-:W1:Y:S01]  /*0060*/  LDC.64 R2, c[0x0][0x380] ;  /* 0x0000e000ff027b82 */ /* 0x000e620000000a00 */
[----:B------:R-:W0:Y:S01]  /*0070*/  LDCU UR6, c[0x0][0x360] ;  /* 0x00006c00ff0677ac */ /* 0x000e220008000800 */
[----:B------:R-:W0:Y:S01]  /*0080*/  S2R R0, SR_TID.X ;  /* 0x0000000000007919 */ /* 0x000e220000002100 */
[----:B------:R-:W2:Y:S01]  /*0090*/  LDCU.64 UR4, c[0x0][0x358] ;  /* 0x00006b00ff0477ac */ /* 0x000ea20008000a00 */
[----:B0-----:R-:W-:-:S04]  /*00a0*/  IMAD R5, R5, UR6, R0 ;  /* 0x0000000605057c24 */ /* 0x001fc8000f8e0200 */
[C---:B-1----:R-:W-:Y:S01]  /*00b0*/  IMAD.WIDE R2, R5.reuse, 0x4, R2 ;  /* 0x0000000405027825 */ /* 0x042fe200078e0202 */
[----:B------:R-:W-:-:S05]  /*00c0*/  SHF.L.U32 R5, R5, 0x1, RZ ;  /* 0x0000000105057819 */ /* 0x000fca00000006ff */
[----:B--2---:R-:W-:Y:S01]  /*00d0*/  STG.E desc[UR4][R2.64], R5 ;  /* 0x0000000502007986 */ /* 0x004fe2000c101904 */
[----:B------:R-:W-:Y:S05]  /*00e0*/  EXIT ;  /* 0x000000000000794d */ /* 0x000fea0003800000 */
.L_x_0:
[----:B------:R-:W-:-:S00]  /*00f0*/  BRA `(.L_x_0) ;  /* 0xfffffffc00fc7947 */ /* 0x000fc0000383ffff */
[----:B------:R-:W-:-:S00]  /*0100*/  NOP ;  /* 0x0000000000007918 */ /* 0x000fc00000000000 */
[----:B------:R-:W-:-:S00]  /*0110*/  NOP ;  /* 0x0000000000007918 */ /* 0x000fc00000000000 */
[----:B------:R-:W-:-:S00]  /*0120*/  NOP ;  /* 0x0000000000007918 */ /* 0x000fc00000000000 */
[----:B------:R-:W-:-:S00]  /*0130*/  NOP ;  /* 0x0000000000007918 */ /* 0x000fc00000000000 */
[----:B------:R-:W-:-:S00]  /*0140*/  NOP ;  /* 0x0000000000007918 */ /* 0x000fc00000000000 */
[----:B------:R-:W-:-:S00]  /*0150*/  NOP ;  /* 0x0000000000007918 */ /* 0x000fc00000000000 */
[----:B------:R-:W-:-:S00]  /*0160*/  NOP ;  /* 0x0000000000007918 */ /* 0x000fc00000000000 */
[----:B------:R-:W-:-:S00]  /*0170*/  NOP ;  /* 0x0000000000007918 */ /* 0x000fc00000000000 */
.L_x_1:


//--------------------- .nv.shared.reserved.0     --------------------------
	.section	.nv.shared.reserved.0,"aw",@nobits
	.weak		__nv_reservedSMEM_offset_0_alias
	.size		__nv_reservedSMEM_offset_0_alias, 0, 64
	.other		__nv_reservedSMEM_offset_0_alias,@"STO_CUDA_RESERVED_SHARED STV_DEFAULT"
__nv_reservedSMEM_offset_0_alias:
	.zero		0
	.zero		64


//--------------------- .nv.constant0._Z12hello_kernelPi --------------------------
	.section	.nv.constant0._Z12hello_kernelPi,"a",@progbits
	.sectionflags	@""
	.align	4
.nv.constant0._Z12hello_kernelPi:
	.zero		904


//--------------------- SYMBOLS --------------------------

	.type		.nv.reservedSmem.offset0,@object
	.size		.nv.reservedSmem.offset0,0x4
